//
// Generated by NVIDIA NVVM Compiler
//
// Compiler Build ID: CL-36424714
// Cuda compilation tools, release 13.0, V13.0.88
// Based on NVVM 20.0.0
//

.version 9.0
.target sm_100
.address_size 64

	// .globl	_Z17warpExampleKernelPfS_S_i
// _ZZ14warpSyncKernelPfS_S_iE7sharedA has been demoted
// _ZZ14warpSyncKernelPfS_S_iE7sharedB has been demoted

.visible .entry _Z17warpExampleKernelPfS_S_i(
	.param .u64 .ptr .align 1 _Z17warpExampleKernelPfS_S_i_param_0,
	.param .u64 .ptr .align 1 _Z17warpExampleKernelPfS_S_i_param_1,
	.param .u64 .ptr .align 1 _Z17warpExampleKernelPfS_S_i_param_2,
	.param .u32 _Z17warpExampleKernelPfS_S_i_param_3
)
{
	.reg .pred 	%p<2>;
	.reg .b32 	%r<6>;
	.reg .b32 	%f<4>;
	.reg .b64 	%rd<11>;

	ld.param.u64 	%rd1, [_Z17warpExampleKernelPfS_S_i_param_0];
	ld.param.u64 	%rd2, [_Z17warpExampleKernelPfS_S_i_param_1];
	ld.param.u64 	%rd3, [_Z17warpExampleKernelPfS_S_i_param_2];
	ld.param.u32 	%r2, [_Z17warpExampleKernelPfS_S_i_param_3];
	mov.u32 	%r3, %ctaid.x;
	mov.u32 	%r4, %ntid.x;
	mov.u32 	%r5, %tid.x;
	mad.lo.s32 	%r1, %r3, %r4, %r5;
	setp.ge.s32 	%p1, %r1, %r2;
	@%p1 bra 	$L__BB0_2;
	cvta.to.global.u64 	%rd4, %rd1;
	cvta.to.global.u64 	%rd5, %rd2;
	cvta.to.global.u64 	%rd6, %rd3;
	mul.wide.s32 	%rd7, %r1, 4;
	add.s64 	%rd8, %rd4, %rd7;
	ld.global.f32 	%f1, [%rd8];
	add.s64 	%rd9, %rd5, %rd7;
	ld.global.f32 	%f2, [%rd9];
	add.f32 	%f3, %f1, %f2;
	add.s64 	%rd10, %rd6, %rd7;
	st.global.f32 	[%rd10], %f3;
$L__BB0_2:
	ret;

}
	// .globl	_Z16divergenceKernelPiS_S_i
.visible .entry _Z16divergenceKernelPiS_S_i(
	.param .u64 .ptr .align 1 _Z16divergenceKernelPiS_S_i_param_0,
	.param .u64 .ptr .align 1 _Z16divergenceKernelPiS_S_i_param_1,
	.param .u64 .ptr .align 1 _Z16divergenceKernelPiS_S_i_param_2,
	.param .u32 _Z16divergenceKernelPiS_S_i_param_3
)
{
	.reg .pred 	%p<3>;
	.reg .b32 	%r<11>;
	.reg .b64 	%rd<15>;

	ld.param.u64 	%rd3, [_Z16divergenceKernelPiS_S_i_param_0];
	ld.param.u64 	%rd4, [_Z16divergenceKernelPiS_S_i_param_1];
	ld.param.u64 	%rd5, [_Z16divergenceKernelPiS_S_i_param_2];
	ld.param.u32 	%r3, [_Z16divergenceKernelPiS_S_i_param_3];
	cvta.to.global.u64 	%rd1, %rd5;
	cvta.to.global.u64 	%rd2, %rd4;
	mov.u32 	%r4, %ctaid.x;
	mov.u32 	%r5, %ntid.x;
	mov.u32 	%r6, %tid.x;
	mad.lo.s32 	%r1, %r4, %r5, %r6;
	setp.ge.s32 	%p1, %r1, %r3;
	@%p1 bra 	$L__BB1_4;
	cvta.to.global.u64 	%rd6, %rd3;
	mul.wide.s32 	%rd7, %r1, 4;
	add.s64 	%rd8, %rd6, %rd7;
	ld.global.u32 	%r2, [%rd8];
	setp.lt.s32 	%p2, %r2, 1;
	@%p2 bra 	$L__BB1_3;
	add.s64 	%rd13, %rd2, %rd7;
	ld.global.u32 	%r9, [%rd13];
	add.s32 	%r10, %r9, %r2;
	add.s64 	%rd14, %rd1, %rd7;
	st.global.u32 	[%rd14], %r10;
	bra.uni 	$L__BB1_4;
$L__BB1_3:
	add.s64 	%rd10, %rd2, %rd7;
	ld.global.u32 	%r7, [%rd10];
	sub.s32 	%r8, %r2, %r7;
	add.s64 	%rd11, %rd1, %rd7;
	st.global.u32 	[%rd11], %r8;
$L__BB1_4:
	ret;

}
	// .globl	_Z18noDivergenceKernelPfS_S_i
.visible .entry _Z18noDivergenceKernelPfS_S_i(
	.param .u64 .ptr .align 1 _Z18noDivergenceKernelPfS_S_i_param_0,
	.param .u64 .ptr .align 1 _Z18noDivergenceKernelPfS_S_i_param_1,
	.param .u64 .ptr .align 1 _Z18noDivergenceKernelPfS_S_i_param_2,
	.param .u32 _Z18noDivergenceKernelPfS_S_i_param_3
)
{
	.reg .pred 	%p<3>;
	.reg .b32 	%r<6>;
	.reg .b32 	%f<6>;
	.reg .b64 	%rd<11>;

	ld.param.u64 	%rd1, [_Z18noDivergenceKernelPfS_S_i_param_0];
	ld.param.u64 	%rd2, [_Z18noDivergenceKernelPfS_S_i_param_1];
	ld.param.u64 	%rd3, [_Z18noDivergenceKernelPfS_S_i_param_2];
	ld.param.u32 	%r2, [_Z18noDivergenceKernelPfS_S_i_param_3];
	mov.u32 	%r3, %ctaid.x;
	mov.u32 	%r4, %ntid.x;
	mov.u32 	%r5, %tid.x;
	mad.lo.s32 	%r1, %r3, %r4, %r5;
	setp.ge.s32 	%p1, %r1, %r2;
	@%p1 bra 	$L__BB2_2;
	cvta.to.global.u64 	%rd4, %rd1;
	cvta.to.global.u64 	%rd5, %rd2;
	cvta.to.global.u64 	%rd6, %rd3;
	mul.wide.s32 	%rd7, %r1, 4;
	add.s64 	%rd8, %rd4, %rd7;
	ld.global.f32 	%f1, [%rd8];
	add.s64 	%rd9, %rd5, %rd7;
	ld.global.f32 	%f2, [%rd9];
	setp.gt.f32 	%p2, %f1, 0f00000000;
	neg.f32 	%f3, %f1;
	selp.f32 	%f4, %f1, %f3, %p2;
	add.f32 	%f5, %f2, %f4;
	add.s64 	%rd10, %rd6, %rd7;
	st.global.f32 	[%rd10], %f5;
$L__BB2_2:
	ret;

}
	// .globl	_Z14warpSyncKernelPfS_S_i
.visible .entry _Z14warpSyncKernelPfS_S_i(
	.param .u64 .ptr .align 1 _Z14warpSyncKernelPfS_S_i_param_0,
	.param .u64 .ptr .align 1 _Z14warpSyncKernelPfS_S_i_param_1,
	.param .u64 .ptr .align 1 _Z14warpSyncKernelPfS_S_i_param_2,
	.param .u32 _Z14warpSyncKernelPfS_S_i_param_3
)
{
	.reg .pred 	%p<2>;
	.reg .b32 	%r<12>;
	.reg .b32 	%f<6>;
	.reg .b64 	%rd<11>;
	// demoted variable
	.shared .align 4 .b8 _ZZ14warpSyncKernelPfS_S_iE7sharedA[128];
	// demoted variable
	.shared .align 4 .b8 _ZZ14warpSyncKernelPfS_S_iE7sharedB[128];
	ld.param.u64 	%rd1, [_Z14warpSyncKernelPfS_S_i_param_0];
	ld.param.u64 	%rd2, [_Z14warpSyncKernelPfS_S_i_param_1];
	ld.param.u64 	%rd3, [_Z14warpSyncKernelPfS_S_i_param_2];
	ld.param.u32 	%r3, [_Z14warpSyncKernelPfS_S_i_param_3];
	mov.u32 	%r4, %ctaid.x;
	mov.u32 	%r5, %ntid.x;
	mov.u32 	%r1, %tid.x;
	mad.lo.s32 	%r2, %r4, %r5, %r1;
	setp.ge.s32 	%p1, %r2, %r3;
	@%p1 bra 	$L__BB3_2;
	cvta.to.global.u64 	%rd4, %rd1;
	cvta.to.global.u64 	%rd5, %rd2;
	cvta.to.global.u64 	%rd6, %rd3;
	mul.wide.s32 	%rd7, %r2, 4;
	add.s64 	%rd8, %rd4, %rd7;
	ld.global.f32 	%f1, [%rd8];
	shl.b32 	%r6, %r1, 2;
	and.b32  	%r7, %r6, 124;
	mov.u32 	%r8, _ZZ14warpSyncKernelPfS_S_iE7sharedA;
	add.s32 	%r9, %r8, %r7;
	st.shared.f32 	[%r9], %f1;
	add.s64 	%rd9, %rd5, %rd7;
	ld.global.f32 	%f2, [%rd9];
	mov.u32 	%r10, _ZZ14warpSyncKernelPfS_S_iE7sharedB;
	add.s32 	%r11, %r10, %r7;
	st.shared.f32 	[%r11], %f2;
	bar.sync 	0;
	ld.shared.f32 	%f3, [%r9];
	ld.shared.f32 	%f4, [%r11];
	add.f32 	%f5, %f3, %f4;
	add.s64 	%rd10, %rd6, %rd7;
	st.global.f32 	[%rd10], %f5;
$L__BB3_2:
	ret;

}


// ===== COMPILED SASS (sm_100) =====

	.target	sm_100

	.elftype	@"ET_EXEC"


//--------------------- .note.nv.tkinfo           --------------------------
	.section	.note.nv.tkinfo,"",@"SHT_NOTE"
	.sectionflags	@"SHF_NOTE_NV_TKINFO"
	.tkinfo
        /*0018*/ 	.word	0x00000002
        /*0030*/ 	.string	""
        /*0030*/ 	.string	"ptxas"
        /*0030*/ 	.string	"Cuda compilation tools, release 13.0, V13.0.88"
        /*0030*/ 	.string	"Build cuda_13.0.r13.0/compiler.36424714_0"
        /*0030*/ 	.string	"-arch sm_100 -m 64 "



//--------------------- .note.nv.cuinfo           --------------------------
	.section	.note.nv.cuinfo,"",@"SHT_NOTE"
	.sectionflags	@"SHF_NOTE_NV_CUINFO"
        /*0018*/ 	.short	0x0002
        /*001a*/ 	.short	0x0064
        /*001c*/ 	.short	0x0082
	.zero		2


//--------------------- .nv.info                  --------------------------
	.section	.nv.info,"",@"SHT_CUDA_INFO"
	.align	4


	//----- nvinfo : EIATTR_REGCOUNT
	.align		4
        /*0000*/ 	.byte	0x04, 0x2f
        /*0002*/ 	.short	(.L_1 - .L_0)
	.align		4
.L_0:
        /*0004*/ 	.word	index@(_Z17warpExampleKernelPfS_S_i)
        /*0008*/ 	.word	0x0000000c


	//----- nvinfo : EIATTR_FRAME_SIZE
	.align		4
.L_1:
        /*000c*/ 	.byte	0x04, 0x11
        /*000e*/ 	.short	(.L_3 - .L_2)
	.align		4
.L_2:
        /*0010*/ 	.word	index@(_Z17warpExampleKernelPfS_S_i)
        /*0014*/ 	.word	0x00000000


	//----- nvinfo : EIATTR_REGCOUNT
	.align		4
.L_3:
        /*0018*/ 	.byte	0x04, 0x2f
        /*001a*/ 	.short	(.L_5 - .L_4)
	.align		4
.L_4:
        /*001c*/ 	.word	index@(_Z16divergenceKernelPiS_S_i)
        /*0020*/ 	.word	0x0000000a


	//----- nvinfo : EIATTR_FRAME_SIZE
	.align		4
.L_5:
        /*0024*/ 	.byte	0x04, 0x11
        /*0026*/ 	.short	(.L_7 - .L_6)
	.align		4
.L_6:
        /*0028*/ 	.word	index@(_Z16divergenceKernelPiS_S_i)
        /*002c*/ 	.word	0x00000000


	//----- nvinfo : EIATTR_REGCOUNT
	.align		4
.L_7:
        /*0030*/ 	.byte	0x04, 0x2f
        /*0032*/ 	.short	(.L_9 - .L_8)
	.align		4
.L_8:
        /*0034*/ 	.word	index@(_Z18noDivergenceKernelPfS_S_i)
        /*0038*/ 	.word	0x0000000e


	//----- nvinfo : EIATTR_FRAME_SIZE
	.align		4
.L_9:
        /*003c*/ 	.byte	0x04, 0x11
        /*003e*/ 	.short	(.L_11 - .L_10)
	.align		4
.L_10:
        /*0040*/ 	.word	index@(_Z18noDivergenceKernelPfS_S_i)
        /*0044*/ 	.word	0x00000000


	//----- nvinfo : EIATTR_REGCOUNT
	.align		4
.L_11:
        /*0048*/ 	.byte	0x04, 0x2f
        /*004a*/ 	.short	(.L_13 - .L_12)
	.align		4
.L_12:
        /*004c*/ 	.word	index@(_Z14warpSyncKernelPfS_S_i)
        /*0050*/ 	.word	0x0000000c


	//----- nvinfo : EIATTR_FRAME_SIZE
	.align		4
.L_13:
        /*0054*/ 	.byte	0x04, 0x11
        /*0056*/ 	.short	(.L_15 - .L_14)
	.align		4
.L_14:
        /*0058*/ 	.word	index@(_Z14warpSyncKernelPfS_S_i)
        /*005c*/ 	.word	0x00000000


	//----- nvinfo : EIATTR_MIN_STACK_SIZE
	.align		4
.L_15:
        /*0060*/ 	.byte	0x04, 0x12
        /*0062*/ 	.short	(.L_17 - .L_16)
	.align		4
.L_16:
        /*0064*/ 	.word	index@(_Z14warpSyncKernelPfS_S_i)
        /*0068*/ 	.word	0x00000000


	//----- nvinfo : EIATTR_MIN_STACK_SIZE
	.align		4
.L_17:
        /*006c*/ 	.byte	0x04, 0x12
        /*006e*/ 	.short	(.L_19 - .L_18)
	.align		4
.L_18:
        /*0070*/ 	.word	index@(_Z18noDivergenceKernelPfS_S_i)
        /*0074*/ 	.word	0x00000000


	//----- nvinfo : EIATTR_MIN_STACK_SIZE
	.align		4
.L_19:
        /*0078*/ 	.byte	0x04, 0x12
        /*007a*/ 	.short	(.L_21 - .L_20)
	.align		4
.L_20:
        /*007c*/ 	.word	index@(_Z16divergenceKernelPiS_S_i)
        /*0080*/ 	.word	0x00000000


	//----- nvinfo : EIATTR_MIN_STACK_SIZE
	.align		4
.L_21:
        /*0084*/ 	.byte	0x04, 0x12
        /*0086*/ 	.short	(.L_23 - .L_22)
	.align		4
.L_22:
        /*0088*/ 	.word	index@(_Z17warpExampleKernelPfS_S_i)
        /*008c*/ 	.word	0x00000000
.L_23:


//--------------------- .nv.compat                --------------------------
	.section	.nv.compat,"",@"SHT_CUDA_COMPAT_INFO"
	.align	4
        /*0000*/ 	.byte	0x02, 0x09, 0x00, 0x00, 0x02, 0x02, 0x01, 0x00, 0x02, 0x05, 0x05, 0x00, 0x03, 0x07, 0x01, 0x01
        /*0010*/ 	.byte	0x02, 0x03, 0x00, 0x00, 0x02, 0x06, 0x01, 0x00, 0x04, 0x0b, 0x08, 0x00, 0x09, 0x00, 0x00, 0x00
        /*0020*/ 	.byte	0x00, 0x00, 0x00, 0x00


//--------------------- .nv.info._Z14warpSyncKernelPfS_S_i --------------------------
	.section	.nv.info._Z14warpSyncKernelPfS_S_i,"",@"SHT_CUDA_INFO"
	.sectionflags	@""
	.align	4


	//----- nvinfo : EIATTR_CUDA_API_VERSION
	.align		4
        /*0000*/ 	.byte	0x04, 0x37
        /*0002*/ 	.short	(.L_25 - .L_24)
.L_24:
        /*0004*/ 	.word	0x00000082


	//----- nvinfo : EIATTR_KPARAM_INFO
	.align		4
.L_25:
        /*0008*/ 	.byte	0x04, 0x17
        /*000a*/ 	.short	(.L_27 - .L_26)
.L_26:
        /*000c*/ 	.word	0x00000000
        /*0010*/ 	.short	0x0003
        /*0012*/ 	.short	0x0018
        /*0014*/ 	.byte	0x00, 0xf0, 0x11, 0x00


	//----- nvinfo : EIATTR_KPARAM_INFO
	.align		4
.L_27:
        /*0018*/ 	.byte	0x04, 0x17
        /*001a*/ 	.short	(.L_29 - .L_28)
.L_28:
        /*001c*/ 	.word	0x00000000
        /*0020*/ 	.short	0x0002
        /*0022*/ 	.short	0x0010
        /*0024*/ 	.byte	0x00, 0xf5, 0x21, 0x00


	//----- nvinfo : EIATTR_KPARAM_INFO
	.align		4
.L_29:
        /*0028*/ 	.byte	0x04, 0x17
        /*002a*/ 	.short	(.L_31 - .L_30)
.L_30:
        /*002c*/ 	.word	0x00000000
        /*0030*/ 	.short	0x0001
        /*0032*/ 	.short	0x0008
        /*0034*/ 	.byte	0x00, 0xf5, 0x21, 0x00


	//----- nvinfo : EIATTR_KPARAM_INFO
	.align		4
.L_31:
        /*0038*/ 	.byte	0x04, 0x17
        /*003a*/ 	.short	(.L_33 - .L_32)
.L_32:
        /*003c*/ 	.word	0x00000000
        /*0040*/ 	.short	0x0000
        /*0042*/ 	.short	0x0000
        /*0044*/ 	.byte	0x00, 0xf5, 0x21, 0x00


	//----- nvinfo : EIATTR_SPARSE_MMA_MASK
	.align		4
.L_33:
        /*0048*/ 	.byte	0x03, 0x50
        /*004a*/ 	.short	0x0000


	//----- nvinfo : EIATTR_MAXREG_COUNT
	.align		4
        /*004c*/ 	.byte	0x03, 0x1b
        /*004e*/ 	.short	0x00ff


	//----- nvinfo : EIATTR_NUM_BARRIERS
	.align		4
        /*0050*/ 	.byte	0x02, 0x4c
        /*0052*/ 	.byte	0x01
	.zero		1


	//----- nvinfo : EIATTR_MERCURY_ISA_VERSION
	.align		4
        /*0054*/ 	.byte	0x03, 0x5f
        /*0056*/ 	.short	0x0101


	//----- nvinfo : EIATTR_VRC_CTA_INIT_COUNT
	.align		4
        /*0058*/ 	.byte	0x02, 0x4a
	.zero		1
	.zero		1


	//----- nvinfo : EIATTR_EXIT_INSTR_OFFSETS
	.align		4
        /*005c*/ 	.byte	0x04, 0x1c
        /*005e*/ 	.short	(.L_35 - .L_34)


	//   ....[0]....
.L_34:
        /*0060*/ 	.word	0x00000070


	//   ....[1]....
        /*0064*/ 	.word	0x000001f0


	//----- nvinfo : EIATTR_CBANK_PARAM_SIZE
	.align		4
.L_35:
        /*0068*/ 	.byte	0x03, 0x19
        /*006a*/ 	.short	0x001c


	//----- nvinfo : EIATTR_PARAM_CBANK
	.align		4
        /*006c*/ 	.byte	0x04, 0x0a
        /*006e*/ 	.short	(.L_37 - .L_36)
	.align		4
.L_36:
        /*0070*/ 	.word	index@(.nv.constant0._Z14warpSyncKernelPfS_S_i)
        /*0074*/ 	.short	0x0380
        /*0076*/ 	.short	0x001c


	//----- nvinfo : EIATTR_SW_WAR
	.align		4
.L_37:
        /*0078*/ 	.byte	0x04, 0x36
        /*007a*/ 	.short	(.L_39 - .L_38)
.L_38:
        /*007c*/ 	.word	0x00000008
.L_39:


//--------------------- .nv.info._Z18noDivergenceKernelPfS_S_i --------------------------
	.section	.nv.info._Z18noDivergenceKernelPfS_S_i,"",@"SHT_CUDA_INFO"
	.sectionflags	@""
	.align	4


	//----- nvinfo : EIATTR_CUDA_API_VERSION
	.align		4
        /*0000*/ 	.byte	0x04, 0x37
        /*0002*/ 	.short	(.L_41 - .L_40)
.L_40:
        /*0004*/ 	.word	0x00000082


	//----- nvinfo : EIATTR_KPARAM_INFO
	.align		4
.L_41:
        /*0008*/ 	.byte	0x04, 0x17
        /*000a*/ 	.short	(.L_43 - .L_42)
.L_42:
        /*000c*/ 	.word	0x00000000
        /*0010*/ 	.short	0x0003
        /*0012*/ 	.short	0x0018
        /*0014*/ 	.byte	0x00, 0xf0, 0x11, 0x00


	//----- nvinfo : EIATTR_KPARAM_INFO
	.align		4
.L_43:
        /*0018*/ 	.byte	0x04, 0x17
        /*001a*/ 	.short	(.L_45 - .L_44)
.L_44:
        /*001c*/ 	.word	0x00000000
        /*0020*/ 	.short	0x0002
        /*0022*/ 	.short	0x0010
        /*0024*/ 	.byte	0x00, 0xf5, 0x21, 0x00


	//----- nvinfo : EIATTR_KPARAM_INFO
	.align		4
.L_45:
        /*0028*/ 	.byte	0x04, 0x17
        /*002a*/ 	.short	(.L_47 - .L_46)
.L_46:
        /*002c*/ 	.word	0x00000000
        /*0030*/ 	.short	0x0001
        /*0032*/ 	.short	0x0008
        /*0034*/ 	.byte	0x00, 0xf5, 0x21, 0x00


	//----- nvinfo : EIATTR_KPARAM_INFO
	.align		4
.L_47:
        /*0038*/ 	.byte	0x04, 0x17
        /*003a*/ 	.short	(.L_49 - .L_48)
.L_48:
        /*003c*/ 	.word	0x00000000
        /*0040*/ 	.short	0x0000
        /*0042*/ 	.short	0x0000
        /*0044*/ 	.byte	0x00, 0xf5, 0x21, 0x00


	//----- nvinfo : EIATTR_SPARSE_MMA_MASK
	.align		4
.L_49:
        /*0048*/ 	.byte	0x03, 0x50
        /*004a*/ 	.short	0x0000


	//----- nvinfo : EIATTR_MAXREG_COUNT
	.align		4
        /*004c*/ 	.byte	0x03, 0x1b
        /*004e*/ 	.short	0x00ff


	//----- nvinfo : EIATTR_MERCURY_ISA_VERSION
	.align		4
        /*0050*/ 	.byte	0x03, 0x5f
        /*0052*/ 	.short	0x0101


	//----- nvinfo : EIATTR_VRC_CTA_INIT_COUNT
	.align		4
        /*0054*/ 	.byte	0x02, 0x4a
	.zero		1
	.zero		1


	//----- nvinfo : EIATTR_EXIT_INSTR_OFFSETS
	.align		4
        /*0058*/ 	.byte	0x04, 0x1c
        /*005a*/ 	.short	(.L_51 - .L_50)


	//   ....[0]....
.L_50:
        /*005c*/ 	.word	0x00000070


	//   ....[1]....
        /*0060*/ 	.word	0x00000150


	//----- nvinfo : EIATTR_CBANK_PARAM_SIZE
	.align		4
.L_51:
        /*0064*/ 	.byte	0x03, 0x19
        /*0066*/ 	.short	0x001c


	//----- nvinfo : EIATTR_PARAM_CBANK
	.align		4
        /*0068*/ 	.byte	0x04, 0x0a
        /*006a*/ 	.short	(.L_53 - .L_52)
	.align		4
.L_52:
        /*006c*/ 	.word	index@(.nv.constant0._Z18noDivergenceKernelPfS_S_i)
        /*0070*/ 	.short	0x0380
        /*0072*/ 	.short	0x001c


	//----- nvinfo : EIATTR_SW_WAR
	.align		4
.L_53:
        /*0074*/ 	.byte	0x04, 0x36
        /*0076*/ 	.short	(.L_55 - .L_54)
.L_54:
        /*0078*/ 	.word	0x00000008
.L_55:


//--------------------- .nv.info._Z16divergenceKernelPiS_S_i --------------------------
	.section	.nv.info._Z16divergenceKernelPiS_S_i,"",@"SHT_CUDA_INFO"
	.sectionflags	@""
	.align	4


	//----- nvinfo : EIATTR_CUDA_API_VERSION
	.align		4
        /*0000*/ 	.byte	0x04, 0x37
        /*0002*/ 	.short	(.L_57 - .L_56)
.L_56:
        /*0004*/ 	.word	0x00000082


	//----- nvinfo : EIATTR_KPARAM_INFO
	.align		4
.L_57:
        /*0008*/ 	.byte	0x04, 0x17
        /*000a*/ 	.short	(.L_59 - .L_58)
.L_58:
        /*000c*/ 	.word	0x00000000
        /*0010*/ 	.short	0x0003
        /*0012*/ 	.short	0x0018
        /*0014*/ 	.byte	0x00, 0xf0, 0x11, 0x00


	//----- nvinfo : EIATTR_KPARAM_INFO
	.align		4
.L_59:
        /*0018*/ 	.byte	0x04, 0x17
        /*001a*/ 	.short	(.L_61 - .L_60)
.L_60:
        /*001c*/ 	.word	0x00000000
        /*0020*/ 	.short	0x0002
        /*0022*/ 	.short	0x0010
        /*0024*/ 	.byte	0x00, 0xf5, 0x21, 0x00


	//----- nvinfo : EIATTR_KPARAM_INFO
	.align		4
.L_61:
        /*0028*/ 	.byte	0x04, 0x17
        /*002a*/ 	.short	(.L_63 - .L_62)
.L_62:
        /*002c*/ 	.word	0x00000000
        /*0030*/ 	.short	0x0001
        /*0032*/ 	.short	0x0008
        /*0034*/ 	.byte	0x00, 0xf5, 0x21, 0x00


	//----- nvinfo : EIATTR_KPARAM_INFO
	.align		4
.L_63:
        /*0038*/ 	.byte	0x04, 0x17
        /*003a*/ 	.short	(.L_65 - .L_64)
.L_64:
        /*003c*/ 	.word	0x00000000
        /*0040*/ 	.short	0x0000
        /*0042*/ 	.short	0x0000
        /*0044*/ 	.byte	0x00, 0xf5, 0x21, 0x00


	//----- nvinfo : EIATTR_SPARSE_MMA_MASK
	.align		4
.L_65:
        /*0048*/ 	.byte	0x03, 0x50
        /*004a*/ 	.short	0x0000


	//----- nvinfo : EIATTR_MAXREG_COUNT
	.align		4
        /*004c*/ 	.byte	0x03, 0x1b
        /*004e*/ 	.short	0x00ff


	//----- nvinfo : EIATTR_MERCURY_ISA_VERSION
	.align		4
        /*0050*/ 	.byte	0x03, 0x5f
        /*0052*/ 	.short	0x0101


	//----- nvinfo : EIATTR_VRC_CTA_INIT_COUNT
	.align		4
        /*0054*/ 	.byte	0x02, 0x4a
	.zero		1
	.zero		1


	//----- nvinfo : EIATTR_EXIT_INSTR_OFFSETS
	.align		4
        /*0058*/ 	.byte	0x04, 0x1c
        /*005a*/ 	.short	(.L_67 - .L_66)


	//   ....[0]....
.L_66:
        /*005c*/ 	.word	0x00000070


	//   ....[1]....
        /*0060*/ 	.word	0x00000150


	//   ....[2]....
        /*0064*/ 	.word	0x000001d0


	//----- nvinfo : EIATTR_CRS_STACK_SIZE
	.align		4
.L_67:
        /*0068*/ 	.byte	0x04, 0x1e
        /*006a*/ 	.short	(.L_69 - .L_68)
.L_68:
        /*006c*/ 	.word	0x00000000


	//----- nvinfo : EIATTR_CBANK_PARAM_SIZE
	.align		4
.L_69:
        /*0070*/ 	.byte	0x03, 0x19
        /*0072*/ 	.short	0x001c


	//----- nvinfo : EIATTR_PARAM_CBANK
	.align		4
        /*0074*/ 	.byte	0x04, 0x0a
        /*0076*/ 	.short	(.L_71 - .L_70)
	.align		4
.L_70:
        /*0078*/ 	.word	index@(.nv.constant0._Z16divergenceKernelPiS_S_i)
        /*007c*/ 	.short	0x0380
        /*007e*/ 	.short	0x001c


	//----- nvinfo : EIATTR_SW_WAR
	.align		4
.L_71:
        /*0080*/ 	.byte	0x04, 0x36
        /*0082*/ 	.short	(.L_73 - .L_72)
.L_72:
        /*0084*/ 	.word	0x00000008
.L_73:


//--------------------- .nv.info._Z17warpExampleKernelPfS_S_i --------------------------
	.section	.nv.info._Z17warpExampleKernelPfS_S_i,"",@"SHT_CUDA_INFO"
	.sectionflags	@""
	.align	4


	//----- nvinfo : EIATTR_CUDA_API_VERSION
	.align		4
        /*0000*/ 	.byte	0x04, 0x37
        /*0002*/ 	.short	(.L_75 - .L_74)
.L_74:
        /*0004*/ 	.word	0x00000082


	//----- nvinfo : EIATTR_KPARAM_INFO
	.align		4
.L_75:
        /*0008*/ 	.byte	0x04, 0x17
        /*000a*/ 	.short	(.L_77 - .L_76)
.L_76:
        /*000c*/ 	.word	0x00000000
        /*0010*/ 	.short	0x0003
        /*0012*/ 	.short	0x0018
        /*0014*/ 	.byte	0x00, 0xf0, 0x11, 0x00


	//----- nvinfo : EIATTR_KPARAM_INFO
	.align		4
.L_77:
        /*0018*/ 	.byte	0x04, 0x17
        /*001a*/ 	.short	(.L_79 - .L_78)
.L_78:
        /*001c*/ 	.word	0x00000000
        /*0020*/ 	.short	0x0002
        /*0022*/ 	.short	0x0010
        /*0024*/ 	.byte	0x00, 0xf5, 0x21, 0x00


	//----- nvinfo : EIATTR_KPARAM_INFO
	.align		4
.L_79:
        /*0028*/ 	.byte	0x04, 0x17
        /*002a*/ 	.short	(.L_81 - .L_80)
.L_80:
        /*002c*/ 	.word	0x00000000
        /*0030*/ 	.short	0x0001
        /*0032*/ 	.short	0x0008
        /*0034*/ 	.byte	0x00, 0xf5, 0x21, 0x00


	//----- nvinfo : EIATTR_KPARAM_INFO
	.align		4
.L_81:
        /*0038*/ 	.byte	0x04, 0x17
        /*003a*/ 	.short	(.L_83 - .L_82)
.L_82:
        /*003c*/ 	.word	0x00000000
        /*0040*/ 	.short	0x0000
        /*0042*/ 	.short	0x0000
        /*0044*/ 	.byte	0x00, 0xf5, 0x21, 0x00


	//----- nvinfo : EIATTR_SPARSE_MMA_MASK
	.align		4
.L_83:
        /*0048*/ 	.byte	0x03, 0x50
        /*004a*/ 	.short	0x0000


	//----- nvinfo : EIATTR_MAXREG_COUNT
	.align		4
        /*004c*/ 	.byte	0x03, 0x1b
        /*004e*/ 	.short	0x00ff


	//----- nvinfo : EIATTR_MERCURY_ISA_VERSION
	.align		4
        /*0050*/ 	.byte	0x03, 0x5f
        /*0052*/ 	.short	0x0101


	//----- nvinfo : EIATTR_VRC_CTA_INIT_COUNT
	.align		4
        /*0054*/ 	.byte	0x02, 0x4a
	.zero		1
	.zero		1


	//----- nvinfo : EIATTR_EXIT_INSTR_OFFSETS
	.align		4
        /*0058*/ 	.byte	0x04, 0x1c
        /*005a*/ 	.short	(.L_85 - .L_84)


	//   ....[0]....
.L_84:
        /*005c*/ 	.word	0x00000070


	//   ....[1]....
        /*0060*/ 	.word	0x00000130


	//----- nvinfo : EIATTR_CBANK_PARAM_SIZE
	.align		4
.L_85:
        /*0064*/ 	.byte	0x03, 0x19
        /*0066*/ 	.short	0x001c


	//----- nvinfo : EIATTR_PARAM_CBANK
	.align		4
        /*0068*/ 	.byte	0x04, 0x0a
        /*006a*/ 	.short	(.L_87 - .L_86)
	.align		4
.L_86:
        /*006c*/ 	.word	index@(.nv.constant0._Z17warpExampleKernelPfS_S_i)
        /*0070*/ 	.short	0x0380
        /*0072*/ 	.short	0x001c


	//----- nvinfo : EIATTR_SW_WAR
	.align		4
.L_87:
        /*0074*/ 	.byte	0x04, 0x36
        /*0076*/ 	.short	(.L_89 - .L_88)
.L_88:
        /*0078*/ 	.word	0x00000008
.L_89:


//--------------------- .nv.callgraph             --------------------------
	.section	.nv.callgraph,"",@"SHT_CUDA_CALLGRAPH"
	.align	4
	.sectionentsize	8
	.align		4
        /*0000*/ 	.word	0x00000000
	.align		4
        /*0004*/ 	.word	0xffffffff
	.align		4
        /*0008*/ 	.word	0x00000000
	.align		4
        /*000c*/ 	.word	0xfffffffe
	.align		4
        /*0010*/ 	.word	0x00000000
	.align		4
        /*0014*/ 	.word	0xfffffffd
	.align		4
        /*0018*/ 	.word	0x00000000
	.align		4
        /*001c*/ 	.word	0xfffffffc


//--------------------- .text._Z14warpSyncKernelPfS_S_i --------------------------
	.section	.text._Z14warpSyncKernelPfS_S_i,"ax",@progbits
	.align	128
        .global         _Z14warpSyncKernelPfS_S_i
        .type           _Z14warpSyncKernelPfS_S_i,@function
        .size           _Z14warpSyncKernelPfS_S_i,(.L_x_5 - _Z14warpSyncKernelPfS_S_i)
        .other          _Z14warpSyncKernelPfS_S_i,@"STO_CUDA_ENTRY STV_DEFAULT"
_Z14warpSyncKernelPfS_S_i:
.text._Z14warpSyncKernelPfS_S_i:
[----:B------:R-:W-:Y:S01]  /*0000*/  LDC R1, c[0x0][0x37c] ;  /* 0x0000df00ff017b82 */ /* 0x000fe20000000800 */
[----:B------:R-:W0:Y:S07]  /*0010*/  S2R R6, SR_TID.X ;  /* 0x0000000000067919 */ /* 0x000e2e0000002100 */
[----:B------:R-:W0:Y:S01]  /*0020*/  S2UR UR4, SR_CTAID.X ;  /* 0x00000000000479c3 */ /* 0x000e220000002500 */
[----:B------:R-:W1:Y:S07]  /*0030*/  LDCU UR5, c[0x0][0x398] ;  /* 0x00007300ff0577ac */ /* 0x000e6e0008000800 */
[----:B------:R-:W0:Y:S02]  /*0040*/  LDC R7, c[0x0][0x360] ;  /* 0x0000d800ff077b82 */ /* 0x000e240000000800 */
[----:B0-----:R-:W-:-:S05]  /*0050*/  IMAD R7, R7, UR4, R6 ;  /* 0x0000000407077c24 */ /* 0x001fca000f8e0206 */
[----:B-1----:R-:W-:-:S13]  /*0060*/  ISETP.GE.AND P0, PT, R7, UR5, PT ;  /* 0x0000000507007c0c */ /* 0x002fda000bf06270 */
[----:B------:R-:W-:Y:S05]  /*0070*/  @P0 EXIT ;  /* 0x000000000000094d */ /* 0x000fea0003800000 */
[----:B------:R-:W0:Y:S01]  /*0080*/  LDC.64 R2, c[0x0][0x380] ;  /* 0x0000e000ff027b82 */ /* 0x000e220000000a00 */
[----:B------:R-:W1:Y:S07]  /*0090*/  LDCU.64 UR8, c[0x0][0x358] ;  /* 0x00006b00ff0877ac */ /* 0x000e6e0008000a00 */
[----:B------:R-:W2:Y:S01]  /*00a0*/  LDC.64 R4, c[0x0][0x388] ;  /* 0x0000e200ff047b82 */ /* 0x000ea20000000a00 */
[----:B0-----:R-:W-:-:S05]  /*00b0*/  IMAD.WIDE R2, R7, 0x4, R2 ;  /* 0x0000000407027825 */ /* 0x001fca00078e0202 */
[----:B-1----:R0:W3:Y:S01]  /*00c0*/  LDG.E R0, desc[UR8][R2.64] ;  /* 0x0000000802007981 */ /* 0x0020e2000c1e1900 */
[----:B--2---:R-:W-:-:S06]  /*00d0*/  IMAD.WIDE R4, R7, 0x4, R4 ;  /* 0x0000000407047825 */ /* 0x004fcc00078e0204 */
[----:B------:R-:W2:Y:S01]  /*00e0*/  LDG.E R4, desc[UR8][R4.64] ;  /* 0x0000000804047981 */ /* 0x000ea2000c1e1900 */
[----:B------:R-:W1:Y:S01]  /*00f0*/  S2UR UR6, SR_CgaCtaId ;  /* 0x00000000000679c3 */ /* 0x000e620000008800 */
[----:B------:R-:W-:Y:S02]  /*0100*/  UMOV UR4, 0x400 ;  /* 0x0000040000047882 */ /* 0x000fe40000000000 */
[----:B------:R-:W-:Y:S01]  /*0110*/  UIADD3 UR5, UPT, UPT, UR4, 0x80, URZ ;  /* 0x0000008004057890 */ /* 0x000fe2000fffe0ff */
[----:B------:R-:W-:-:S04]  /*0120*/  SHF.L.U32 R6, R6, 0x2, RZ ;  /* 0x0000000206067819 */ /* 0x000fc800000006ff */
[----:B------:R-:W-:Y:S01]  /*0130*/  LOP3.LUT R9, R6, 0x7c, RZ, 0xc0, !PT ;  /* 0x0000007c06097812 */ /* 0x000fe200078ec0ff */
[----:B0-----:R-:W0:Y:S01]  /*0140*/  LDC.64 R2, c[0x0][0x390] ;  /* 0x0000e400ff027b82 */ /* 0x001e220000000a00 */
[----:B-1----:R-:W-:Y:S02]  /*0150*/  ULEA UR4, UR6, UR4, 0x18 ;  /* 0x0000000406047291 */ /* 0x002fe4000f8ec0ff */
[----:B------:R-:W-:Y:S01]  /*0160*/  ULEA UR5, UR6, UR5, 0x18 ;  /* 0x0000000506057291 */ /* 0x000fe2000f8ec0ff */
[----:B0-----:R-:W-:-:S06]  /*0170*/  IMAD.WIDE R2, R7, 0x4, R2 ;  /* 0x0000000407027825 */ /* 0x001fcc00078e0202 */
[----:B---3--:R-:W-:Y:S04]  /*0180*/  STS [R9+UR4], R0 ;  /* 0x0000000009007988 */ /* 0x008fe80008000804 */
[----:B--2---:R-:W-:Y:S01]  /*0190*/  STS [R9+UR5], R4 ;  /* 0x0000000409007988 */ /* 0x004fe20008000805 */
[----:B------:R-:W-:Y:S06]  /*01a0*/  BAR.SYNC.DEFER_BLOCKING 0x0 ;  /* 0x0000000000007b1d */ /* 0x000fec0000010000 */
[----:B------:R-:W-:Y:S04]  /*01b0*/  LDS R5, [R9+UR4] ;  /* 0x0000000409057984 */ /* 0x000fe80008000800 */
[----:B------:R-:W0:Y:S02]  /*01c0*/  LDS R6, [R9+UR5] ;  /* 0x0000000509067984 */ /* 0x000e240008000800 */
[----:B0-----:R-:W-:-:S05]  /*01d0*/  FADD R5, R5, R6 ;  /* 0x0000000605057221 */ /* 0x001fca0000000000 */
[----:B------:R-:W-:Y:S01]  /*01e0*/  STG.E desc[UR8][R2.64], R5 ;  /* 0x0000000502007986 */ /* 0x000fe2000c101908 */
[----:B------:R-:W-:Y:S05]  /*01f0*/  EXIT ;  /* 0x000000000000794d */ /* 0x000fea0003800000 */
.L_x_0:
[----:B------:R-:W-:-:S00]  /*0200*/  BRA `(.L_x_0) ;  /* 0xfffffffc00fc7947 */ /* 0x000fc0000383ffff */
[----:B------:R-:W-:-:S00]  /*0210*/  NOP ;  /* 0x0000000000007918 */ /* 0x000fc00000000000 */
        /* <DEDUP_REMOVED lines=14> */
.L_x_5:


//--------------------- .text._Z18noDivergenceKernelPfS_S_i --------------------------
	.section	.text._Z18noDivergenceKernelPfS_S_i,"ax",@progbits
	.align	128
        .global         _Z18noDivergenceKernelPfS_S_i
        .type           _Z18noDivergenceKernelPfS_S_i,@function
        .size           _Z18noDivergenceKernelPfS_S_i,(.L_x_6 - _Z18noDivergenceKernelPfS_S_i)
        .other          _Z18noDivergenceKernelPfS_S_i,@"STO_CUDA_ENTRY STV_DEFAULT"
_Z18noDivergenceKernelPfS_S_i:
.text._Z18noDivergenceKernelPfS_S_i:
        /* <DEDUP_REMOVED lines=10> */
[----:B------:R-:W2:Y:S08]  /*00a0*/  LDC.64 R4, c[0x0][0x388] ;  /* 0x0000e200ff047b82 */ /* 0x000eb00000000a00 */
[----:B------:R-:W3:Y:S01]  /*00b0*/  LDC.64 R6, c[0x0][0x390] ;  /* 0x0000e400ff067b82 */ /* 0x000ee20000000a00 */
[----:B0-----:R-:W-:-:S06]  /*00c0*/  IMAD.WIDE R2, R9, 0x4, R2 ;  /* 0x0000000409027825 */ /* 0x001fcc00078e0202 */
[----:B-1----:R-:W4:Y:S01]  /*00d0*/  LDG.E R2, desc[UR4][R2.64] ;  /* 0x0000000402027981 */ /* 0x002f22000c1e1900 */
[----:B--2---:R-:W-:-:S06]  /*00e0*/  IMAD.WIDE R4, R9, 0x4, R4 ;  /* 0x0000000409047825 */ /* 0x004fcc00078e0204 */
[----:B------:R-:W2:Y:S01]  /*00f0*/  LDG.E R4, desc[UR4][R4.64] ;  /* 0x0000000404047981 */ /* 0x000ea2000c1e1900 */
[----:B---3--:R-:W-:Y:S01]  /*0100*/  IMAD.WIDE R6, R9, 0x4, R6 ;  /* 0x0000000409067825 */ /* 0x008fe200078e0206 */
[----:B----4-:R-:W-:-:S04]  /*0110*/  FSETP.GT.AND P0, PT, R2, RZ, PT ;  /* 0x000000ff0200720b */ /* 0x010fc80003f04000 */
[----:B------:R-:W-:-:S05]  /*0120*/  FSEL R11, R2, -R2, P0 ;  /* 0x80000002020b7208 */ /* 0x000fca0000000000 */
[----:B--2---:R-:W-:-:S05]  /*0130*/  FADD R11, R4, R11 ;  /* 0x0000000b040b7221 */ /* 0x004fca0000000000 */
[----:B------:R-:W-:Y:S01]  /*0140*/  STG.E desc[UR4][R6.64], R11 ;  /* 0x0000000b06007986 */ /* 0x000fe2000c101904 */
[----:B------:R-:W-:Y:S05]  /*0150*/  EXIT ;  /* 0x000000000000794d */ /* 0x000fea0003800000 */
.L_x_1:
        /* <DEDUP_REMOVED lines=10> */
.L_x_6:


//--------------------- .text._Z16divergenceKernelPiS_S_i --------------------------
	.section	.text._Z16divergenceKernelPiS_S_i,"ax",@progbits
	.align	128
        .global         _Z16divergenceKernelPiS_S_i
        .type           _Z16divergenceKernelPiS_S_i,@function
        .size           _Z16divergenceKernelPiS_S_i,(.L_x_7 - _Z16divergenceKernelPiS_S_i)
        .other          _Z16divergenceKernelPiS_S_i,@"STO_CUDA_ENTRY STV_DEFAULT"
_Z16divergenceKernelPiS_S_i:
.text._Z16divergenceKernelPiS_S_i:
        /* <DEDUP_REMOVED lines=9> */
[----:B------:R-:W1:Y:S01]  /*0090*/  LDCU.64 UR4, c[0x0][0x358] ;  /* 0x00006b00ff0477ac */ /* 0x000e620008000a00 */
[----:B0-----:R-:W-:-:S05]  /*00a0*/  IMAD.WIDE R2, R7, 0x4, R2 ;  /* 0x0000000407027825 */ /* 0x001fca00078e0202 */
[----:B-1----:R-:W2:Y:S02]  /*00b0*/  LDG.E R0, desc[UR4][R2.64] ;  /* 0x0000000402007981 */ /* 0x002ea4000c1e1900 */
[----:B--2---:R-:W-:-:S13]  /*00c0*/  ISETP.GE.AND P0, PT, R0, 0x1, PT ;  /* 0x000000010000780c */ /* 0x004fda0003f06270 */
[----:B------:R-:W-:Y:S05]  /*00d0*/  @!P0 BRA `(.L_x_2) ;  /* 0x0000000000208947 */ /* 0x000fea0003800000 */
[----:B------:R-:W0:Y:S08]  /*00e0*/  LDC.64 R2, c[0x0][0x388] ;  /* 0x0000e200ff027b82 */ /* 0x000e300000000a00 */
[----:B------:R-:W1:Y:S01]  /*00f0*/  LDC.64 R4, c[0x0][0x390] ;  /* 0x0000e400ff047b82 */ /* 0x000e620000000a00 */
[----:B0-----:R-:W-:-:S06]  /*0100*/  IMAD.WIDE R2, R7, 0x4, R2 ;  /* 0x0000000407027825 */ /* 0x001fcc00078e0202 */
[----:B------:R-:W2:Y:S01]  /*0110*/  LDG.E R3, desc[UR4][R2.64] ;  /* 0x0000000402037981 */ /* 0x000ea2000c1e1900 */
[----:B-1----:R-:W-:Y:S01]  /*0120*/  IMAD.WIDE R4, R7, 0x4, R4 ;  /* 0x0000000407047825 */ /* 0x002fe200078e0204 */
[----:B--2---:R-:W-:-:S05]  /*0130*/  IADD3 R7, PT, PT, R0, R3, RZ ;  /* 0x0000000300077210 */ /* 0x004fca0007ffe0ff */
[----:B------:R-:W-:Y:S01]  /*0140*/  STG.E desc[UR4][R4.64], R7 ;  /* 0x0000000704007986 */ /* 0x000fe2000c101904 */
[----:B------:R-:W-:Y:S05]  /*0150*/  EXIT ;  /* 0x000000000000794d */ /* 0x000fea0003800000 */
.L_x_2:
[----:B------:R-:W0:Y:S08]  /*0160*/  LDC.64 R2, c[0x0][0x388] ;  /* 0x0000e200ff027b82 */ /* 0x000e300000000a00 */
[----:B------:R-:W1:Y:S01]  /*0170*/  LDC.64 R4, c[0x0][0x390] ;  /* 0x0000e400ff047b82 */ /* 0x000e620000000a00 */
[----:B0-----:R-:W-:-:S06]  /*0180*/  IMAD.WIDE R2, R7, 0x4, R2 ;  /* 0x0000000407027825 */ /* 0x001fcc00078e0202 */
[----:B------:R-:W2:Y:S01]  /*0190*/  LDG.E R3, desc[UR4][R2.64] ;  /* 0x0000000402037981 */ /* 0x000ea2000c1e1900 */
[----:B-1----:R-:W-:Y:S01]  /*01a0*/  IMAD.WIDE R4, R7, 0x4, R4 ;  /* 0x0000000407047825 */ /* 0x002fe200078e0204 */
[----:B--2---:R-:W-:-:S05]  /*01b0*/  IADD3 R7, PT, PT, R0, -R3, RZ ;  /* 0x8000000300077210 */ /* 0x004fca0007ffe0ff */
[----:B------:R-:W-:Y:S01]  /*01c0*/  STG.E desc[UR4][R4.64], R7 ;  /* 0x0000000704007986 */ /* 0x000fe2000c101904 */
[----:B------:R-:W-:Y:S05]  /*01d0*/  EXIT ;  /* 0x000000000000794d */ /* 0x000fea0003800000 */
.L_x_3:
        /* <DEDUP_REMOVED lines=10> */
.L_x_7:


//--------------------- .text._Z17warpExampleKernelPfS_S_i --------------------------
	.section	.text._Z17warpExampleKernelPfS_S_i,"ax",@progbits
	.align	128
        .global         _Z17warpExampleKernelPfS_S_i
        .type           _Z17warpExampleKernelPfS_S_i,@function
        .size           _Z17warpExampleKernelPfS_S_i,(.L_x_8 - _Z17warpExampleKernelPfS_S_i)
        .other          _Z17warpExampleKernelPfS_S_i,@"STO_CUDA_ENTRY STV_DEFAULT"
_Z17warpExampleKernelPfS_S_i:
.text._Z17warpExampleKernelPfS_S_i:
        /* <DEDUP_REMOVED lines=15> */
[----:B------:R-:W4:Y:S01]  /*00f0*/  LDG.E R5, desc[UR4][R4.64] ;  /* 0x0000000404057981 */ /* 0x000f22000c1e1900 */
[----:B---3--:R-:W-:-:S04]  /*0100*/  IMAD.WIDE R6, R9, 0x4, R6 ;  /* 0x0000000409067825 */ /* 0x008fc800078e0206 */
[----:B----4-:R-:W-:-:S05]  /*0110*/  FADD R9, R2, R5 ;  /* 0x0000000502097221 */ /* 0x010fca0000000000 */
[----:B------:R-:W-:Y:S01]  /*0120*/  STG.E desc[UR4][R6.64], R9 ;  /* 0x0000000906007986 */ /* 0x000fe2000c101904 */
[----:B------:R-:W-:Y:S05]  /*0130*/  EXIT ;  /* 0x000000000000794d */ /* 0x000fea0003800000 */
.L_x_4:
        /* <DEDUP_REMOVED lines=12> */
.L_x_8:


//--------------------- .nv.shared._Z14warpSyncKernelPfS_S_i --------------------------
	.section	.nv.shared._Z14warpSyncKernelPfS_S_i,"aw",@nobits
	.sectionflags	@""
	.align	4
.nv.shared._Z14warpSyncKernelPfS_S_i:
	.zero		1280


//--------------------- .nv.shared.reserved.0     --------------------------
	.section	.nv.shared.reserved.0,"aw",@nobits
	.weak		__nv_reservedSMEM_offset_0_alias
	.size		__nv_reservedSMEM_offset_0_alias, 0, 64
	.other		__nv_reservedSMEM_offset_0_alias,@"STO_CUDA_RESERVED_SHARED STV_DEFAULT"
__nv_reservedSMEM_offset_0_alias:
	.zero		0
	.zero		64


//--------------------- .nv.constant0._Z14warpSyncKernelPfS_S_i --------------------------
	.section	.nv.constant0._Z14warpSyncKernelPfS_S_i,"a",@progbits
	.sectionflags	@""
	.align	4
.nv.constant0._Z14warpSyncKernelPfS_S_i:
	.zero		924


//--------------------- .nv.constant0._Z18noDivergenceKernelPfS_S_i --------------------------
	.section	.nv.constant0._Z18noDivergenceKernelPfS_S_i,"a",@progbits
	.sectionflags	@""
	.align	4
.nv.constant0._Z18noDivergenceKernelPfS_S_i:
	.zero		924


//--------------------- .nv.constant0._Z16divergenceKernelPiS_S_i --------------------------
	.section	.nv.constant0._Z16divergenceKernelPiS_S_i,"a",@progbits
	.sectionflags	@""
	.align	4
.nv.constant0._Z16divergenceKernelPiS_S_i:
	.zero		924


//--------------------- .nv.constant0._Z17warpExampleKernelPfS_S_i --------------------------
	.section	.nv.constant0._Z17warpExampleKernelPfS_S_i,"a",@progbits
	.sectionflags	@""
	.align	4
.nv.constant0._Z17warpExampleKernelPfS_S_i:
	.zero		924


//--------------------- SYMBOLS --------------------------

	.type		.nv.reservedSmem.offset0,@object
	.size		.nv.reservedSmem.offset0,0x4
	.type		.nv.reservedSmem.cap,@object
	.size		.nv.reservedSmem.cap,0x4
